//
// Generated by NVIDIA NVVM Compiler
//
// Compiler Build ID: CL-36424714
// Cuda compilation tools, release 13.0, V13.0.88
// Based on NVVM 20.0.0
//

.version 9.0
.target sm_100
.address_size 64

	// .globl	_Z16pipeline1_kernelPiS_S_S_

.visible .entry _Z16pipeline1_kernelPiS_S_S_(
	.param .u64 .ptr .align 1 _Z16pipeline1_kernelPiS_S_S__param_0,
	.param .u64 .ptr .align 1 _Z16pipeline1_kernelPiS_S_S__param_1,
	.param .u64 .ptr .align 1 _Z16pipeline1_kernelPiS_S_S__param_2,
	.param .u64 .ptr .align 1 _Z16pipeline1_kernelPiS_S_S__param_3
)
{
	.reg .pred 	%p<3>;
	.reg .b32 	%r<8>;
	.reg .b64 	%rd<15>;

	ld.param.u64 	%rd1, [_Z16pipeline1_kernelPiS_S_S__param_0];
	ld.param.u64 	%rd2, [_Z16pipeline1_kernelPiS_S_S__param_1];
	ld.param.u64 	%rd3, [_Z16pipeline1_kernelPiS_S_S__param_2];
	ld.param.u64 	%rd4, [_Z16pipeline1_kernelPiS_S_S__param_3];
	mov.u32 	%r2, %tid.x;
	mov.u32 	%r3, %ctaid.x;
	mov.u32 	%r4, %ntid.x;
	mad.lo.s32 	%r1, %r3, %r4, %r2;
	setp.gt.s32 	%p1, %r1, 1023;
	@%p1 bra 	$L__BB0_3;
	cvta.to.global.u64 	%rd5, %rd1;
	mul.wide.s32 	%rd6, %r1, 4;
	add.s64 	%rd7, %rd5, %rd6;
	ld.global.u32 	%r5, [%rd7];
	setp.lt.s32 	%p2, %r5, 11;
	@%p2 bra 	$L__BB0_3;
	cvta.to.global.u64 	%rd8, %rd4;
	atom.global.add.u32 	%r6, [%rd8], 1;
	cvta.to.global.u64 	%rd9, %rd2;
	add.s64 	%rd11, %rd9, %rd6;
	ld.global.u32 	%r7, [%rd11];
	cvta.to.global.u64 	%rd12, %rd3;
	mul.wide.s32 	%rd13, %r6, 4;
	add.s64 	%rd14, %rd12, %rd13;
	st.global.u32 	[%rd14], %r7;
$L__BB0_3:
	ret;

}


// ===== COMPILED SASS (sm_100) =====

	.target	sm_100

	.elftype	@"ET_EXEC"


//--------------------- .note.nv.tkinfo           --------------------------
	.section	.note.nv.tkinfo,"",@"SHT_NOTE"
	.sectionflags	@"SHF_NOTE_NV_TKINFO"
	.tkinfo
        /*0018*/ 	.word	0x00000002
        /*0030*/ 	.string	""
        /*0030*/ 	.string	"ptxas"
        /*0030*/ 	.string	"Cuda compilation tools, release 13.0, V13.0.88"
        /*0030*/ 	.string	"Build cuda_13.0.r13.0/compiler.36424714_0"
        /*0030*/ 	.string	"-arch sm_100 -m 64 "



//--------------------- .note.nv.cuinfo           --------------------------
	.section	.note.nv.cuinfo,"",@"SHT_NOTE"
	.sectionflags	@"SHF_NOTE_NV_CUINFO"
        /*0018*/ 	.short	0x0002
        /*001a*/ 	.short	0x0064
        /*001c*/ 	.short	0x0082
	.zero		2


//--------------------- .nv.info                  --------------------------
	.section	.nv.info,"",@"SHT_CUDA_INFO"
	.align	4


	//----- nvinfo : EIATTR_REGCOUNT
	.align		4
        /*0000*/ 	.byte	0x04, 0x2f
        /*0002*/ 	.short	(.L_1 - .L_0)
	.align		4
.L_0:
        /*0004*/ 	.word	index@(_Z16pipeline1_kernelPiS_S_S_)
        /*0008*/ 	.word	0x0000000e


	//----- nvinfo : EIATTR_FRAME_SIZE
	.align		4
.L_1:
        /*000c*/ 	.byte	0x04, 0x11
        /*000e*/ 	.short	(.L_3 - .L_2)
	.align		4
.L_2:
        /*0010*/ 	.word	index@(_Z16pipeline1_kernelPiS_S_S_)
        /*0014*/ 	.word	0x00000000


	//----- nvinfo : EIATTR_MIN_STACK_SIZE
	.align		4
.L_3:
        /*0018*/ 	.byte	0x04, 0x12
        /*001a*/ 	.short	(.L_5 - .L_4)
	.align		4
.L_4:
        /*001c*/ 	.word	index@(_Z16pipeline1_kernelPiS_S_S_)
        /*0020*/ 	.word	0x00000000
.L_5:


//--------------------- .nv.compat                --------------------------
	.section	.nv.compat,"",@"SHT_CUDA_COMPAT_INFO"
	.align	4
        /*0000*/ 	.byte	0x02, 0x09, 0x00, 0x00, 0x02, 0x02, 0x01, 0x00, 0x02, 0x05, 0x05, 0x00, 0x03, 0x07, 0x01, 0x01
        /*0010*/ 	.byte	0x02, 0x03, 0x00, 0x00, 0x02, 0x06, 0x01, 0x00, 0x04, 0x0b, 0x08, 0x00, 0x09, 0x00, 0x00, 0x00
        /*0020*/ 	.byte	0x00, 0x00, 0x00, 0x00


//--------------------- .nv.info._Z16pipeline1_kernelPiS_S_S_ --------------------------
	.section	.nv.info._Z16pipeline1_kernelPiS_S_S_,"",@"SHT_CUDA_INFO"
	.sectionflags	@""
	.align	4


	//----- nvinfo : EIATTR_CUDA_API_VERSION
	.align		4
        /*0000*/ 	.byte	0x04, 0x37
        /*0002*/ 	.short	(.L_7 - .L_6)
.L_6:
        /*0004*/ 	.word	0x00000082


	//----- nvinfo : EIATTR_KPARAM_INFO
	.align		4
.L_7:
        /*0008*/ 	.byte	0x04, 0x17
        /*000a*/ 	.short	(.L_9 - .L_8)
.L_8:
        /*000c*/ 	.word	0x00000000
        /*0010*/ 	.short	0x0003
        /*0012*/ 	.short	0x0018
        /*0014*/ 	.byte	0x00, 0xf5, 0x21, 0x00


	//----- nvinfo : EIATTR_KPARAM_INFO
	.align		4
.L_9:
        /*0018*/ 	.byte	0x04, 0x17
        /*001a*/ 	.short	(.L_11 - .L_10)
.L_10:
        /*001c*/ 	.word	0x00000000
        /*0020*/ 	.short	0x0002
        /*0022*/ 	.short	0x0010
        /*0024*/ 	.byte	0x00, 0xf5, 0x21, 0x00


	//----- nvinfo : EIATTR_KPARAM_INFO
	.align		4
.L_11:
        /*0028*/ 	.byte	0x04, 0x17
        /*002a*/ 	.short	(.L_13 - .L_12)
.L_12:
        /*002c*/ 	.word	0x00000000
        /*0030*/ 	.short	0x0001
        /*0032*/ 	.short	0x0008
        /*0034*/ 	.byte	0x00, 0xf5, 0x21, 0x00


	//----- nvinfo : EIATTR_KPARAM_INFO
	.align		4
.L_13:
        /*0038*/ 	.byte	0x04, 0x17
        /*003a*/ 	.short	(.L_15 - .L_14)
.L_14:
        /*003c*/ 	.word	0x00000000
        /*0040*/ 	.short	0x0000
        /*0042*/ 	.short	0x0000
        /*0044*/ 	.byte	0x00, 0xf5, 0x21, 0x00


	//----- nvinfo : EIATTR_SPARSE_MMA_MASK
	.align		4
.L_15:
        /*0048*/ 	.byte	0x03, 0x50
        /*004a*/ 	.short	0x0000


	//----- nvinfo : EIATTR_MAXREG_COUNT
	.align		4
        /*004c*/ 	.byte	0x03, 0x1b
        /*004e*/ 	.short	0x00ff


	//----- nvinfo : EIATTR_MERCURY_ISA_VERSION
	.align		4
        /*0050*/ 	.byte	0x03, 0x5f
        /*0052*/ 	.short	0x0101


	//----- nvinfo : EIATTR_INT_WARP_WIDE_INSTR_OFFSETS
	.align		4
        /*0054*/ 	.byte	0x04, 0x31
        /*0056*/ 	.short	(.L_17 - .L_16)


	//   ....[0]....
.L_16:
        /*0058*/ 	.word	0x000000e0


	//   ....[1]....
        /*005c*/ 	.word	0x000001b0


	//----- nvinfo : EIATTR_VRC_CTA_INIT_COUNT
	.align		4
.L_17:
        /*0060*/ 	.byte	0x02, 0x4a
	.zero		1
	.zero		1


	//----- nvinfo : EIATTR_EXIT_INSTR_OFFSETS
	.align		4
        /*0064*/ 	.byte	0x04, 0x1c
        /*0066*/ 	.short	(.L_19 - .L_18)


	//   ....[0]....
.L_18:
        /*0068*/ 	.word	0x00000060


	//   ....[1]....
        /*006c*/ 	.word	0x000000c0


	//   ....[2]....
        /*0070*/ 	.word	0x000001f0


	//----- nvinfo : EIATTR_CBANK_PARAM_SIZE
	.align		4
.L_19:
        /*0074*/ 	.byte	0x03, 0x19
        /*0076*/ 	.short	0x0020


	//----- nvinfo : EIATTR_PARAM_CBANK
	.align		4
        /*0078*/ 	.byte	0x04, 0x0a
        /*007a*/ 	.short	(.L_21 - .L_20)
	.align		4
.L_20:
        /*007c*/ 	.word	index@(.nv.constant0._Z16pipeline1_kernelPiS_S_S_)
        /*0080*/ 	.short	0x0380
        /*0082*/ 	.short	0x0020


	//----- nvinfo : EIATTR_SW_WAR
	.align		4
.L_21:
        /*0084*/ 	.byte	0x04, 0x36
        /*0086*/ 	.short	(.L_23 - .L_22)
.L_22:
        /*0088*/ 	.word	0x00000008
.L_23:


//--------------------- .nv.callgraph             --------------------------
	.section	.nv.callgraph,"",@"SHT_CUDA_CALLGRAPH"
	.align	4
	.sectionentsize	8
	.align		4
        /*0000*/ 	.word	0x00000000
	.align		4
        /*0004*/ 	.word	0xffffffff
	.align		4
        /*0008*/ 	.word	0x00000000
	.align		4
        /*000c*/ 	.word	0xfffffffe
	.align		4
        /*0010*/ 	.word	0x00000000
	.align		4
        /*0014*/ 	.word	0xfffffffd
	.align		4
        /*0018*/ 	.word	0x00000000
	.align		4
        /*001c*/ 	.word	0xfffffffc


//--------------------- .text._Z16pipeline1_kernelPiS_S_S_ --------------------------
	.section	.text._Z16pipeline1_kernelPiS_S_S_,"ax",@progbits
	.align	128
        .global         _Z16pipeline1_kernelPiS_S_S_
        .type           _Z16pipeline1_kernelPiS_S_S_,@function
        .size           _Z16pipeline1_kernelPiS_S_S_,(.L_x_1 - _Z16pipeline1_kernelPiS_S_S_)
        .other          _Z16pipeline1_kernelPiS_S_S_,@"STO_CUDA_ENTRY STV_DEFAULT"
_Z16pipeline1_kernelPiS_S_S_:
.text._Z16pipeline1_kernelPiS_S_S_:
[----:B------:R-:W-:Y:S01]  /*0000*/  LDC R1, c[0x0][0x37c] ;  /* 0x0000df00ff017b82 */ /* 0x000fe20000000800 */
[----:B------:R-:W0:Y:S07]  /*0010*/  S2R R7, SR_TID.X ;  /* 0x0000000000077919 */ /* 0x000e2e0000002100 */
[----:B------:R-:W0:Y:S08]  /*0020*/  S2UR UR4, SR_CTAID.X ;  /* 0x00000000000479c3 */ /* 0x000e300000002500 */
[----:B------:R-:W0:Y:S02]  /*0030*/  LDC R0, c[0x0][0x360] ;  /* 0x0000d800ff007b82 */ /* 0x000e240000000800 */
[----:B0-----:R-:W-:-:S05]  /*0040*/  IMAD R7, R0, UR4, R7 ;  /* 0x0000000400077c24 */ /* 0x001fca000f8e0207 */
[----:B------:R-:W-:-:S13]  /*0050*/  ISETP.GT.AND P0, PT, R7, 0x3ff, PT ;  /* 0x000003ff0700780c */ /* 0x000fda0003f04270 */
[----:B------:R-:W-:Y:S05]  /*0060*/  @P0 EXIT ;  /* 0x000000000000094d */ /* 0x000fea0003800000 */
[----:B------:R-:W0:Y:S01]  /*0070*/  LDC.64 R2, c[0x0][0x380] ;  /* 0x0000e000ff027b82 */ /* 0x000e220000000a00 */
[----:B------:R-:W1:Y:S01]  /*0080*/  LDCU.64 UR4, c[0x0][0x358] ;  /* 0x00006b00ff0477ac */ /* 0x000e620008000a00 */
[----:B0-----:R-:W-:-:S06]  /*0090*/  IMAD.WIDE R2, R7, 0x4, R2 ;  /* 0x0000000407027825 */ /* 0x001fcc00078e0202 */
[----:B-1----:R-:W2:Y:S02]  /*00a0*/  LDG.E R2, desc[UR4][R2.64] ;  /* 0x0000000402027981 */ /* 0x002ea4000c1e1900 */
[----:B--2---:R-:W-:-:S13]  /*00b0*/  ISETP.GE.AND P0, PT, R2, 0xb, PT ;  /* 0x0000000b0200780c */ /* 0x004fda0003f06270 */
[----:B------:R-:W-:Y:S05]  /*00c0*/  @!P0 EXIT ;  /* 0x000000000000894d */ /* 0x000fea0003800000 */
[----:B------:R-:W0:Y:S01]  /*00d0*/  S2R R5, SR_LANEID ;  /* 0x0000000000057919 */ /* 0x000e220000000000 */
[----:B------:R-:W-:Y:S01]  /*00e0*/  VOTEU.ANY UR6, UPT, PT ;  /* 0x0000000000067886 */ /* 0x000fe200038e0100 */
[----:B------:R-:W1:Y:S01]  /*00f0*/  LDC.64 R2, c[0x0][0x398] ;  /* 0x0000e600ff027b82 */ /* 0x000e620000000a00 */
[----:B------:R-:W0:Y:S08]  /*0100*/  FLO.U32 R0, UR6 ;  /* 0x0000000600007d00 */ /* 0x000e3000080e0000 */
[----:B------:R-:W1:Y:S01]  /*0110*/  POPC R11, UR6 ;  /* 0x00000006000b7d09 */ /* 0x000e620008000000 */
[----:B0-----:R-:W-:-:S02]  /*0120*/  ISETP.EQ.U32.AND P0, PT, R0, R5, PT ;  /* 0x000000050000720c */ /* 0x001fc40003f02070 */
[----:B------:R-:W0:Y:S11]  /*0130*/  LDC.64 R4, c[0x0][0x388] ;  /* 0x0000e200ff047b82 */ /* 0x000e360000000a00 */
[----:B-1----:R-:W2:Y:S01]  /*0140*/  @P0 ATOMG.E.ADD.STRONG.GPU PT, R3, desc[UR4][R2.64], R11 ;  /* 0x8000000b020309a8 */ /* 0x002ea200081ef104 */
[----:B0-----:R-:W-:Y:S01]  /*0150*/  IMAD.WIDE R4, R7, 0x4, R4 ;  /* 0x0000000407047825 */ /* 0x001fe200078e0204 */
[----:B------:R-:W0:Y:S01]  /*0160*/  S2R R8, SR_LTMASK ;  /* 0x0000000000087919 */ /* 0x000e220000003900 */
[----:B------:R-:W1:Y:S04]  /*0170*/  LDC.64 R6, c[0x0][0x390] ;  /* 0x0000e400ff067b82 */ /* 0x000e680000000a00 */
[----:B------:R-:W3:Y:S01]  /*0180*/  LDG.E R5, desc[UR4][R4.64] ;  /* 0x0000000404057981 */ /* 0x000ee2000c1e1900 */
[----:B0-----:R-:W-:-:S06]  /*0190*/  LOP3.LUT R8, R8, UR6, RZ, 0xc0, !PT ;  /* 0x0000000608087c12 */ /* 0x001fcc000f8ec0ff */
[----:B------:R-:W0:Y:S01]  /*01a0*/  POPC R8, R8 ;  /* 0x0000000800087309 */ /* 0x000e220000000000 */
[----:B--2---:R-:W0:Y:S02]  /*01b0*/  SHFL.IDX PT, R9, R3, R0, 0x1f ;  /* 0x00001f0003097589 */ /* 0x004e2400000e0000 */
[----:B0-----:R-:W-:-:S05]  /*01c0*/  IADD3 R9, PT, PT, R9, R8, RZ ;  /* 0x0000000809097210 */ /* 0x001fca0007ffe0ff */
[----:B-1----:R-:W-:-:S05]  /*01d0*/  IMAD.WIDE R6, R9, 0x4, R6 ;  /* 0x0000000409067825 */ /* 0x002fca00078e0206 */
[----:B---3--:R-:W-:Y:S01]  /*01e0*/  STG.E desc[UR4][R6.64], R5 ;  /* 0x0000000506007986 */ /* 0x008fe2000c101904 */
[----:B------:R-:W-:Y:S05]  /*01f0*/  EXIT ;  /* 0x000000000000794d */ /* 0x000fea0003800000 */
.L_x_0:
[----:B------:R-:W-:-:S00]  /*0200*/  BRA `(.L_x_0) ;  /* 0xfffffffc00fc7947 */ /* 0x000fc0000383ffff */
[----:B------:R-:W-:-:S00]  /*0210*/  NOP ;  /* 0x0000000000007918 */ /* 0x000fc00000000000 */
        /* <DEDUP_REMOVED lines=14> */
.L_x_1:


//--------------------- .nv.shared.reserved.0     --------------------------
	.section	.nv.shared.reserved.0,"aw",@nobits
	.weak		__nv_reservedSMEM_offset_0_alias
	.size		__nv_reservedSMEM_offset_0_alias, 0, 64
	.other		__nv_reservedSMEM_offset_0_alias,@"STO_CUDA_RESERVED_SHARED STV_DEFAULT"
__nv_reservedSMEM_offset_0_alias:
	.zero		0
	.zero		64


//--------------------- .nv.constant0._Z16pipeline1_kernelPiS_S_S_ --------------------------
	.section	.nv.constant0._Z16pipeline1_kernelPiS_S_S_,"a",@progbits
	.sectionflags	@""
	.align	4
.nv.constant0._Z16pipeline1_kernelPiS_S_S_:
	.zero		928


//--------------------- SYMBOLS --------------------------

	.type		.nv.reservedSmem.offset0,@object
	.size		.nv.reservedSmem.offset0,0x4
